//
// Generated by NVIDIA NVVM Compiler
//
// Compiler Build ID: CL-36424714
// Cuda compilation tools, release 13.0, V13.0.88
// Based on NVVM 20.0.0
//

.version 9.0
.target sm_100
.address_size 64

	// .globl	_Z21convolution_2d_kernelPKfS0_Pfiiiiii

.visible .entry _Z21convolution_2d_kernelPKfS0_Pfiiiiii(
	.param .u64 .ptr .align 1 _Z21convolution_2d_kernelPKfS0_Pfiiiiii_param_0,
	.param .u64 .ptr .align 1 _Z21convolution_2d_kernelPKfS0_Pfiiiiii_param_1,
	.param .u64 .ptr .align 1 _Z21convolution_2d_kernelPKfS0_Pfiiiiii_param_2,
	.param .u32 _Z21convolution_2d_kernelPKfS0_Pfiiiiii_param_3,
	.param .u32 _Z21convolution_2d_kernelPKfS0_Pfiiiiii_param_4,
	.param .u32 _Z21convolution_2d_kernelPKfS0_Pfiiiiii_param_5,
	.param .u32 _Z21convolution_2d_kernelPKfS0_Pfiiiiii_param_6,
	.param .u32 _Z21convolution_2d_kernelPKfS0_Pfiiiiii_param_7,
	.param .u32 _Z21convolution_2d_kernelPKfS0_Pfiiiiii_param_8
)
{
	.reg .pred 	%p<15>;
	.reg .b32 	%r<53>;
	.reg .b32 	%f<119>;
	.reg .b64 	%rd<44>;

	ld.param.u64 	%rd9, [_Z21convolution_2d_kernelPKfS0_Pfiiiiii_param_0];
	ld.param.u64 	%rd10, [_Z21convolution_2d_kernelPKfS0_Pfiiiiii_param_1];
	ld.param.u64 	%rd8, [_Z21convolution_2d_kernelPKfS0_Pfiiiiii_param_2];
	ld.param.u32 	%r25, [_Z21convolution_2d_kernelPKfS0_Pfiiiiii_param_3];
	ld.param.u32 	%r21, [_Z21convolution_2d_kernelPKfS0_Pfiiiiii_param_4];
	ld.param.u32 	%r22, [_Z21convolution_2d_kernelPKfS0_Pfiiiiii_param_5];
	ld.param.u32 	%r23, [_Z21convolution_2d_kernelPKfS0_Pfiiiiii_param_6];
	ld.param.u32 	%r24, [_Z21convolution_2d_kernelPKfS0_Pfiiiiii_param_7];
	cvta.to.global.u64 	%rd1, %rd10;
	cvta.to.global.u64 	%rd2, %rd9;
	mov.u32 	%r26, %ctaid.x;
	mov.u32 	%r27, %ntid.x;
	mov.u32 	%r28, %tid.x;
	mad.lo.s32 	%r1, %r26, %r27, %r28;
	mov.u32 	%r29, %ctaid.y;
	mov.u32 	%r30, %ntid.y;
	mov.u32 	%r31, %tid.y;
	mad.lo.s32 	%r2, %r29, %r30, %r31;
	sub.s32 	%r32, %r21, %r23;
	setp.gt.s32 	%p1, %r1, %r32;
	sub.s32 	%r33, %r25, %r22;
	setp.gt.s32 	%p2, %r2, %r33;
	or.pred  	%p3, %p2, %p1;
	@%p3 bra 	$L__BB0_18;
	mov.f32 	%f117, 0f00000000;
	min.s32 	%r34, %r22, %r23;
	setp.lt.s32 	%p4, %r34, 1;
	@%p4 bra 	$L__BB0_17;
	and.b32  	%r3, %r23, 15;
	and.b32  	%r4, %r23, 7;
	and.b32  	%r5, %r23, 2147483632;
	and.b32  	%r6, %r23, 3;
	neg.s32 	%r7, %r5;
	mov.f32 	%f117, 0f00000000;
	mov.b32 	%r47, 0;
$L__BB0_3:
	setp.lt.u32 	%p5, %r23, 16;
	add.s32 	%r37, %r47, %r2;
	mad.lo.s32 	%r9, %r37, %r21, %r1;
	mul.lo.s32 	%r10, %r47, %r23;
	mov.b32 	%r51, 0;
	@%p5 bra 	$L__BB0_6;
	mul.wide.u32 	%rd11, %r10, 4;
	add.s64 	%rd12, %rd1, %rd11;
	add.s64 	%rd43, %rd12, 32;
	mov.u32 	%r48, %r9;
	mov.u32 	%r49, %r7;
$L__BB0_5:
	.pragma "nounroll";
	mul.wide.s32 	%rd13, %r48, 4;
	add.s64 	%rd14, %rd2, %rd13;
	ld.global.f32 	%f20, [%rd14];
	ld.global.f32 	%f21, [%rd43+-32];
	fma.rn.f32 	%f22, %f20, %f21, %f117;
	ld.global.f32 	%f23, [%rd14+4];
	ld.global.f32 	%f24, [%rd43+-28];
	fma.rn.f32 	%f25, %f23, %f24, %f22;
	ld.global.f32 	%f26, [%rd14+8];
	ld.global.f32 	%f27, [%rd43+-24];
	fma.rn.f32 	%f28, %f26, %f27, %f25;
	ld.global.f32 	%f29, [%rd14+12];
	ld.global.f32 	%f30, [%rd43+-20];
	fma.rn.f32 	%f31, %f29, %f30, %f28;
	ld.global.f32 	%f32, [%rd14+16];
	ld.global.f32 	%f33, [%rd43+-16];
	fma.rn.f32 	%f34, %f32, %f33, %f31;
	ld.global.f32 	%f35, [%rd14+20];
	ld.global.f32 	%f36, [%rd43+-12];
	fma.rn.f32 	%f37, %f35, %f36, %f34;
	ld.global.f32 	%f38, [%rd14+24];
	ld.global.f32 	%f39, [%rd43+-8];
	fma.rn.f32 	%f40, %f38, %f39, %f37;
	ld.global.f32 	%f41, [%rd14+28];
	ld.global.f32 	%f42, [%rd43+-4];
	fma.rn.f32 	%f43, %f41, %f42, %f40;
	ld.global.f32 	%f44, [%rd14+32];
	ld.global.f32 	%f45, [%rd43];
	fma.rn.f32 	%f46, %f44, %f45, %f43;
	ld.global.f32 	%f47, [%rd14+36];
	ld.global.f32 	%f48, [%rd43+4];
	fma.rn.f32 	%f49, %f47, %f48, %f46;
	ld.global.f32 	%f50, [%rd14+40];
	ld.global.f32 	%f51, [%rd43+8];
	fma.rn.f32 	%f52, %f50, %f51, %f49;
	ld.global.f32 	%f53, [%rd14+44];
	ld.global.f32 	%f54, [%rd43+12];
	fma.rn.f32 	%f55, %f53, %f54, %f52;
	ld.global.f32 	%f56, [%rd14+48];
	ld.global.f32 	%f57, [%rd43+16];
	fma.rn.f32 	%f58, %f56, %f57, %f55;
	ld.global.f32 	%f59, [%rd14+52];
	ld.global.f32 	%f60, [%rd43+20];
	fma.rn.f32 	%f61, %f59, %f60, %f58;
	ld.global.f32 	%f62, [%rd14+56];
	ld.global.f32 	%f63, [%rd43+24];
	fma.rn.f32 	%f64, %f62, %f63, %f61;
	ld.global.f32 	%f65, [%rd14+60];
	ld.global.f32 	%f66, [%rd43+28];
	fma.rn.f32 	%f117, %f65, %f66, %f64;
	add.s32 	%r49, %r49, 16;
	add.s32 	%r48, %r48, 16;
	add.s64 	%rd43, %rd43, 64;
	setp.ne.s32 	%p6, %r49, 0;
	mov.u32 	%r51, %r5;
	@%p6 bra 	$L__BB0_5;
$L__BB0_6:
	setp.eq.s32 	%p7, %r3, 0;
	@%p7 bra 	$L__BB0_16;
	add.s32 	%r38, %r3, -1;
	setp.lt.u32 	%p8, %r38, 7;
	@%p8 bra 	$L__BB0_9;
	add.s32 	%r39, %r9, %r51;
	mul.wide.s32 	%rd15, %r39, 4;
	add.s64 	%rd16, %rd2, %rd15;
	ld.global.f32 	%f68, [%rd16];
	add.s32 	%r40, %r51, %r10;
	mul.wide.u32 	%rd17, %r40, 4;
	add.s64 	%rd18, %rd1, %rd17;
	ld.global.f32 	%f69, [%rd18];
	fma.rn.f32 	%f70, %f68, %f69, %f117;
	ld.global.f32 	%f71, [%rd16+4];
	cvt.u64.u32 	%rd19, %r10;
	cvt.u64.u32 	%rd20, %r51;
	add.s64 	%rd21, %rd20, %rd19;
	shl.b64 	%rd22, %rd21, 2;
	add.s64 	%rd23, %rd1, %rd22;
	ld.global.f32 	%f72, [%rd23+4];
	fma.rn.f32 	%f73, %f71, %f72, %f70;
	ld.global.f32 	%f74, [%rd16+8];
	ld.global.f32 	%f75, [%rd23+8];
	fma.rn.f32 	%f76, %f74, %f75, %f73;
	ld.global.f32 	%f77, [%rd16+12];
	ld.global.f32 	%f78, [%rd23+12];
	fma.rn.f32 	%f79, %f77, %f78, %f76;
	ld.global.f32 	%f80, [%rd16+16];
	ld.global.f32 	%f81, [%rd23+16];
	fma.rn.f32 	%f82, %f80, %f81, %f79;
	ld.global.f32 	%f83, [%rd16+20];
	ld.global.f32 	%f84, [%rd23+20];
	fma.rn.f32 	%f85, %f83, %f84, %f82;
	ld.global.f32 	%f86, [%rd16+24];
	ld.global.f32 	%f87, [%rd23+24];
	fma.rn.f32 	%f88, %f86, %f87, %f85;
	ld.global.f32 	%f89, [%rd16+28];
	ld.global.f32 	%f90, [%rd23+28];
	fma.rn.f32 	%f117, %f89, %f90, %f88;
	add.s32 	%r51, %r51, 8;
$L__BB0_9:
	setp.eq.s32 	%p9, %r4, 0;
	@%p9 bra 	$L__BB0_16;
	add.s32 	%r41, %r4, -1;
	setp.lt.u32 	%p10, %r41, 3;
	@%p10 bra 	$L__BB0_12;
	add.s32 	%r42, %r9, %r51;
	mul.wide.s32 	%rd24, %r42, 4;
	add.s64 	%rd25, %rd2, %rd24;
	ld.global.f32 	%f92, [%rd25];
	add.s32 	%r43, %r51, %r10;
	mul.wide.u32 	%rd26, %r43, 4;
	add.s64 	%rd27, %rd1, %rd26;
	ld.global.f32 	%f93, [%rd27];
	fma.rn.f32 	%f94, %f92, %f93, %f117;
	ld.global.f32 	%f95, [%rd25+4];
	cvt.u64.u32 	%rd28, %r10;
	cvt.u64.u32 	%rd29, %r51;
	add.s64 	%rd30, %rd29, %rd28;
	shl.b64 	%rd31, %rd30, 2;
	add.s64 	%rd32, %rd1, %rd31;
	ld.global.f32 	%f96, [%rd32+4];
	fma.rn.f32 	%f97, %f95, %f96, %f94;
	ld.global.f32 	%f98, [%rd25+8];
	ld.global.f32 	%f99, [%rd32+8];
	fma.rn.f32 	%f100, %f98, %f99, %f97;
	ld.global.f32 	%f101, [%rd25+12];
	ld.global.f32 	%f102, [%rd32+12];
	fma.rn.f32 	%f117, %f101, %f102, %f100;
	add.s32 	%r51, %r51, 4;
$L__BB0_12:
	setp.eq.s32 	%p11, %r6, 0;
	@%p11 bra 	$L__BB0_16;
	setp.eq.s32 	%p12, %r6, 1;
	add.s32 	%r44, %r9, %r51;
	mul.wide.s32 	%rd33, %r44, 4;
	add.s64 	%rd6, %rd2, %rd33;
	ld.global.f32 	%f103, [%rd6];
	add.s32 	%r45, %r51, %r10;
	mul.wide.u32 	%rd34, %r45, 4;
	add.s64 	%rd35, %rd1, %rd34;
	ld.global.f32 	%f104, [%rd35];
	fma.rn.f32 	%f117, %f103, %f104, %f117;
	@%p12 bra 	$L__BB0_16;
	setp.eq.s32 	%p13, %r6, 2;
	ld.global.f32 	%f105, [%rd6+4];
	cvt.u64.u32 	%rd36, %r10;
	cvt.u64.u32 	%rd37, %r51;
	add.s64 	%rd38, %rd37, %rd36;
	shl.b64 	%rd39, %rd38, 2;
	add.s64 	%rd7, %rd1, %rd39;
	ld.global.f32 	%f106, [%rd7+4];
	fma.rn.f32 	%f117, %f105, %f106, %f117;
	@%p13 bra 	$L__BB0_16;
	ld.global.f32 	%f107, [%rd6+8];
	ld.global.f32 	%f108, [%rd7+8];
	fma.rn.f32 	%f117, %f107, %f108, %f117;
$L__BB0_16:
	add.s32 	%r47, %r47, 1;
	setp.ne.s32 	%p14, %r47, %r22;
	@%p14 bra 	$L__BB0_3;
$L__BB0_17:
	mad.lo.s32 	%r46, %r24, %r2, %r1;
	cvta.to.global.u64 	%rd40, %rd8;
	mul.wide.s32 	%rd41, %r46, 4;
	add.s64 	%rd42, %rd40, %rd41;
	st.global.f32 	[%rd42], %f117;
$L__BB0_18:
	ret;

}


// ===== COMPILED SASS (sm_100) =====

	.target	sm_100

	.elftype	@"ET_EXEC"


//--------------------- .note.nv.tkinfo           --------------------------
	.section	.note.nv.tkinfo,"",@"SHT_NOTE"
	.sectionflags	@"SHF_NOTE_NV_TKINFO"
	.tkinfo
        /*0018*/ 	.word	0x00000002
        /*0030*/ 	.string	""
        /*0030*/ 	.string	"ptxas"
        /*0030*/ 	.string	"Cuda compilation tools, release 13.0, V13.0.88"
        /*0030*/ 	.string	"Build cuda_13.0.r13.0/compiler.36424714_0"
        /*0030*/ 	.string	"-arch sm_100 -m 64 "



//--------------------- .note.nv.cuinfo           --------------------------
	.section	.note.nv.cuinfo,"",@"SHT_NOTE"
	.sectionflags	@"SHF_NOTE_NV_CUINFO"
        /*0018*/ 	.short	0x0002
        /*001a*/ 	.short	0x0064
        /*001c*/ 	.short	0x0082
	.zero		2


//--------------------- .nv.info                  --------------------------
	.section	.nv.info,"",@"SHT_CUDA_INFO"
	.align	4


	//----- nvinfo : EIATTR_REGCOUNT
	.align		4
        /*0000*/ 	.byte	0x04, 0x2f
        /*0002*/ 	.short	(.L_1 - .L_0)
	.align		4
.L_0:
        /*0004*/ 	.word	index@(_Z21convolution_2d_kernelPKfS0_Pfiiiiii)
        /*0008*/ 	.word	0x00000020


	//----- nvinfo : EIATTR_FRAME_SIZE
	.align		4
.L_1:
        /*000c*/ 	.byte	0x04, 0x11
        /*000e*/ 	.short	(.L_3 - .L_2)
	.align		4
.L_2:
        /*0010*/ 	.word	index@(_Z21convolution_2d_kernelPKfS0_Pfiiiiii)
        /*0014*/ 	.word	0x00000000


	//----- nvinfo : EIATTR_MIN_STACK_SIZE
	.align		4
.L_3:
        /*0018*/ 	.byte	0x04, 0x12
        /*001a*/ 	.short	(.L_5 - .L_4)
	.align		4
.L_4:
        /*001c*/ 	.word	index@(_Z21convolution_2d_kernelPKfS0_Pfiiiiii)
        /*0020*/ 	.word	0x00000000
.L_5:


//--------------------- .nv.compat                --------------------------
	.section	.nv.compat,"",@"SHT_CUDA_COMPAT_INFO"
	.align	4
        /*0000*/ 	.byte	0x02, 0x09, 0x00, 0x00, 0x02, 0x02, 0x01, 0x00, 0x02, 0x05, 0x05, 0x00, 0x03, 0x07, 0x01, 0x01
        /*0010*/ 	.byte	0x02, 0x03, 0x00, 0x00, 0x02, 0x06, 0x01, 0x00, 0x04, 0x0b, 0x08, 0x00, 0x09, 0x00, 0x00, 0x00
        /*0020*/ 	.byte	0x00, 0x00, 0x00, 0x00


//--------------------- .nv.info._Z21convolution_2d_kernelPKfS0_Pfiiiiii --------------------------
	.section	.nv.info._Z21convolution_2d_kernelPKfS0_Pfiiiiii,"",@"SHT_CUDA_INFO"
	.sectionflags	@""
	.align	4


	//----- nvinfo : EIATTR_CUDA_API_VERSION
	.align		4
        /*0000*/ 	.byte	0x04, 0x37
        /*0002*/ 	.short	(.L_7 - .L_6)
.L_6:
        /*0004*/ 	.word	0x00000082


	//----- nvinfo : EIATTR_KPARAM_INFO
	.align		4
.L_7:
        /*0008*/ 	.byte	0x04, 0x17
        /*000a*/ 	.short	(.L_9 - .L_8)
.L_8:
        /*000c*/ 	.word	0x00000000
        /*0010*/ 	.short	0x0008
        /*0012*/ 	.short	0x002c
        /*0014*/ 	.byte	0x00, 0xf0, 0x11, 0x00


	//----- nvinfo : EIATTR_KPARAM_INFO
	.align		4
.L_9:
        /*0018*/ 	.byte	0x04, 0x17
        /*001a*/ 	.short	(.L_11 - .L_10)
.L_10:
        /*001c*/ 	.word	0x00000000
        /*0020*/ 	.short	0x0007
        /*0022*/ 	.short	0x0028
        /*0024*/ 	.byte	0x00, 0xf0, 0x11, 0x00


	//----- nvinfo : EIATTR_KPARAM_INFO
	.align		4
.L_11:
        /*0028*/ 	.byte	0x04, 0x17
        /*002a*/ 	.short	(.L_13 - .L_12)
.L_12:
        /*002c*/ 	.word	0x00000000
        /*0030*/ 	.short	0x0006
        /*0032*/ 	.short	0x0024
        /*0034*/ 	.byte	0x00, 0xf0, 0x11, 0x00


	//----- nvinfo : EIATTR_KPARAM_INFO
	.align		4
.L_13:
        /*0038*/ 	.byte	0x04, 0x17
        /*003a*/ 	.short	(.L_15 - .L_14)
.L_14:
        /*003c*/ 	.word	0x00000000
        /*0040*/ 	.short	0x0005
        /*0042*/ 	.short	0x0020
        /*0044*/ 	.byte	0x00, 0xf0, 0x11, 0x00


	//----- nvinfo : EIATTR_KPARAM_INFO
	.align		4
.L_15:
        /*0048*/ 	.byte	0x04, 0x17
        /*004a*/ 	.short	(.L_17 - .L_16)
.L_16:
        /*004c*/ 	.word	0x00000000
        /*0050*/ 	.short	0x0004
        /*0052*/ 	.short	0x001c
        /*0054*/ 	.byte	0x00, 0xf0, 0x11, 0x00


	//----- nvinfo : EIATTR_KPARAM_INFO
	.align		4
.L_17:
        /*0058*/ 	.byte	0x04, 0x17
        /*005a*/ 	.short	(.L_19 - .L_18)
.L_18:
        /*005c*/ 	.word	0x00000000
        /*0060*/ 	.short	0x0003
        /*0062*/ 	.short	0x0018
        /*0064*/ 	.byte	0x00, 0xf0, 0x11, 0x00


	//----- nvinfo : EIATTR_KPARAM_INFO
	.align		4
.L_19:
        /*0068*/ 	.byte	0x04, 0x17
        /*006a*/ 	.short	(.L_21 - .L_20)
.L_20:
        /*006c*/ 	.word	0x00000000
        /*0070*/ 	.short	0x0002
        /*0072*/ 	.short	0x0010
        /*0074*/ 	.byte	0x00, 0xf5, 0x21, 0x00


	//----- nvinfo : EIATTR_KPARAM_INFO
	.align		4
.L_21:
        /*0078*/ 	.byte	0x04, 0x17
        /*007a*/ 	.short	(.L_23 - .L_22)
.L_22:
        /*007c*/ 	.word	0x00000000
        /*0080*/ 	.short	0x0001
        /*0082*/ 	.short	0x0008
        /*0084*/ 	.byte	0x00, 0xf5, 0x21, 0x00


	//----- nvinfo : EIATTR_KPARAM_INFO
	.align		4
.L_23:
        /*0088*/ 	.byte	0x04, 0x17
        /*008a*/ 	.short	(.L_25 - .L_24)
.L_24:
        /*008c*/ 	.word	0x00000000
        /*0090*/ 	.short	0x0000
        /*0092*/ 	.short	0x0000
        /*0094*/ 	.byte	0x00, 0xf5, 0x21, 0x00


	//----- nvinfo : EIATTR_SPARSE_MMA_MASK
	.align		4
.L_25:
        /*0098*/ 	.byte	0x03, 0x50
        /*009a*/ 	.short	0x0000


	//----- nvinfo : EIATTR_MAXREG_COUNT
	.align		4
        /*009c*/ 	.byte	0x03, 0x1b
        /*009e*/ 	.short	0x00ff


	//----- nvinfo : EIATTR_MERCURY_ISA_VERSION
	.align		4
        /*00a0*/ 	.byte	0x03, 0x5f
        /*00a2*/ 	.short	0x0101


	//----- nvinfo : EIATTR_VRC_CTA_INIT_COUNT
	.align		4
        /*00a4*/ 	.byte	0x02, 0x4a
	.zero		1
	.zero		1


	//----- nvinfo : EIATTR_EXIT_INSTR_OFFSETS
	.align		4
        /*00a8*/ 	.byte	0x04, 0x1c
        /*00aa*/ 	.short	(.L_27 - .L_26)


	//   ....[0]....
.L_26:
        /*00ac*/ 	.word	0x000000f0


	//   ....[1]....
        /*00b0*/ 	.word	0x00000ce0


	//----- nvinfo : EIATTR_CBANK_PARAM_SIZE
	.align		4
.L_27:
        /*00b4*/ 	.byte	0x03, 0x19
        /*00b6*/ 	.short	0x0030


	//----- nvinfo : EIATTR_PARAM_CBANK
	.align		4
        /*00b8*/ 	.byte	0x04, 0x0a
        /*00ba*/ 	.short	(.L_29 - .L_28)
	.align		4
.L_28:
        /*00bc*/ 	.word	index@(.nv.constant0._Z21convolution_2d_kernelPKfS0_Pfiiiiii)
        /*00c0*/ 	.short	0x0380
        /*00c2*/ 	.short	0x0030


	//----- nvinfo : EIATTR_SW_WAR
	.align		4
.L_29:
        /*00c4*/ 	.byte	0x04, 0x36
        /*00c6*/ 	.short	(.L_31 - .L_30)
.L_30:
        /*00c8*/ 	.word	0x00000008
.L_31:


//--------------------- .nv.callgraph             --------------------------
	.section	.nv.callgraph,"",@"SHT_CUDA_CALLGRAPH"
	.align	4
	.sectionentsize	8
	.align		4
        /*0000*/ 	.word	0x00000000
	.align		4
        /*0004*/ 	.word	0xffffffff
	.align		4
        /*0008*/ 	.word	0x00000000
	.align		4
        /*000c*/ 	.word	0xfffffffe
	.align		4
        /*0010*/ 	.word	0x00000000
	.align		4
        /*0014*/ 	.word	0xfffffffd
	.align		4
        /*0018*/ 	.word	0x00000000
	.align		4
        /*001c*/ 	.word	0xfffffffc


//--------------------- .text._Z21convolution_2d_kernelPKfS0_Pfiiiiii --------------------------
	.section	.text._Z21convolution_2d_kernelPKfS0_Pfiiiiii,"ax",@progbits
	.align	128
        .global         _Z21convolution_2d_kernelPKfS0_Pfiiiiii
        .type           _Z21convolution_2d_kernelPKfS0_Pfiiiiii,@function
        .size           _Z21convolution_2d_kernelPKfS0_Pfiiiiii,(.L_x_8 - _Z21convolution_2d_kernelPKfS0_Pfiiiiii)
        .other          _Z21convolution_2d_kernelPKfS0_Pfiiiiii,@"STO_CUDA_ENTRY STV_DEFAULT"
_Z21convolution_2d_kernelPKfS0_Pfiiiiii:
.text._Z21convolution_2d_kernelPKfS0_Pfiiiiii:
[----:B------:R-:W-:Y:S01]  /*0000*/  LDC R1, c[0x0][0x37c] ;  /* 0x0000df00ff017b82 */ /* 0x000fe20000000800 */
[----:B------:R-:W0:Y:S07]  /*0010*/  S2R R3, SR_TID.X ;  /* 0x0000000000037919 */ /* 0x000e2e0000002100 */
[----:B------:R-:W0:Y:S01]  /*0020*/  S2UR UR4, SR_CTAID.X ;  /* 0x00000000000479c3 */ /* 0x000e220000002500 */
[----:B------:R-:W1:Y:S01]  /*0030*/  LDCU.64 UR6, c[0x0][0x398] ;  /* 0x00007300ff0677ac */ /* 0x000e620008000a00 */
[----:B------:R-:W2:Y:S06]  /*0040*/  S2R R2, SR_TID.Y ;  /* 0x0000000000027919 */ /* 0x000eac0000002200 */
[----:B------:R-:W0:Y:S08]  /*0050*/  LDC R0, c[0x0][0x360] ;  /* 0x0000d800ff007b82 */ /* 0x000e300000000800 */
[----:B------:R-:W1:Y:S08]  /*0060*/  LDC.64 R8, c[0x0][0x3a0] ;  /* 0x0000e800ff087b82 */ /* 0x000e700000000a00 */
[----:B------:R-:W2:Y:S08]  /*0070*/  S2UR UR5, SR_CTAID.Y ;  /* 0x00000000000579c3 */ /* 0x000eb00000002600 */
[----:B------:R-:W2:Y:S01]  /*0080*/  LDC R7, c[0x0][0x364] ;  /* 0x0000d900ff077b82 */ /* 0x000ea20000000800 */
[----:B0-----:R-:W-:Y:S01]  /*0090*/  IMAD R0, R0, UR4, R3 ;  /* 0x0000000400007c24 */ /* 0x001fe2000f8e0203 */
[----:B-1----:R-:W-:-:S04]  /*00a0*/  IADD3 R3, PT, PT, -R9, UR7, RZ ;  /* 0x0000000709037c10 */ /* 0x002fc8000fffe1ff */
[----:B------:R-:W-:Y:S01]  /*00b0*/  ISETP.GT.AND P0, PT, R0, R3, PT ;  /* 0x000000030000720c */ /* 0x000fe20003f04270 */
[----:B--2---:R-:W-:Y:S01]  /*00c0*/  IMAD R7, R7, UR5, R2 ;  /* 0x0000000507077c24 */ /* 0x004fe2000f8e0202 */
[----:B------:R-:W-:-:S04]  /*00d0*/  IADD3 R2, PT, PT, -R8, UR6, RZ ;  /* 0x0000000608027c10 */ /* 0x000fc8000fffe1ff */
[----:B------:R-:W-:-:S13]  /*00e0*/  ISETP.GT.OR P0, PT, R7, R2, P0 ;  /* 0x000000020700720c */ /* 0x000fda0000704670 */
[----:B------:R-:W-:Y:S05]  /*00f0*/  @P0 EXIT ;  /* 0x000000000000094d */ /* 0x000fea0003800000 */
[----:B------:R-:W-:Y:S01]  /*0100*/  VIMNMX R2, PT, PT, R9, R8, PT ;  /* 0x0000000809027248 */ /* 0x000fe20003fe0100 */
[----:B------:R-:W0:Y:S01]  /*0110*/  LDCU.64 UR8, c[0x0][0x358] ;  /* 0x00006b00ff0877ac */ /* 0x000e220008000a00 */
[----:B------:R-:W-:Y:S02]  /*0120*/  HFMA2 R13, -RZ, RZ, 0, 0 ;  /* 0x00000000ff0d7431 */ /* 0x000fe400000001ff */
[----:B------:R-:W-:-:S13]  /*0130*/  ISETP.GE.AND P0, PT, R2, 0x1, PT ;  /* 0x000000010200780c */ /* 0x000fda0003f06270 */
[----:B------:R-:W-:Y:S05]  /*0140*/  @!P0 BRA `(.L_x_0) ;  /* 0x0000000800d08947 */ /* 0x000fea0003800000 */
[C---:B------:R-:W-:Y:S01]  /*0150*/  LOP3.LUT R8, R9.reuse, 0x7ffffff0, RZ, 0xc0, !PT ;  /* 0x7ffffff009087812 */ /* 0x040fe200078ec0ff */
[----:B------:R-:W-:Y:S01]  /*0160*/  UMOV UR4, URZ ;  /* 0x000000ff00047c82 */ /* 0x000fe20008000000 */
[C---:B------:R-:W-:Y:S02]  /*0170*/  LOP3.LUT R23, R9.reuse, 0xf, RZ, 0xc0, !PT ;  /* 0x0000000f09177812 */ /* 0x040fe400078ec0ff */
[C---:B------:R-:W-:Y:S02]  /*0180*/  LOP3.LUT R24, R9.reuse, 0x7, RZ, 0xc0, !PT ;  /* 0x0000000709187812 */ /* 0x040fe400078ec0ff */
[----:B------:R-:W-:Y:S02]  /*0190*/  LOP3.LUT R9, R9, 0x3, RZ, 0xc0, !PT ;  /* 0x0000000309097812 */ /* 0x000fe400078ec0ff */
[----:B------:R-:W-:Y:S02]  /*01a0*/  MOV R13, RZ ;  /* 0x000000ff000d7202 */ /* 0x000fe40000000f00 */
[----:B------:R-:W-:-:S07]  /*01b0*/  IADD3 R10, PT, PT, -R8, RZ, RZ ;  /* 0x000000ff080a7210 */ /* 0x000fce0007ffe1ff */
.L_x_6:
[----:B------:R-:W1:Y:S01]  /*01c0*/  LDCU.64 UR6, c[0x0][0x3a0] ;  /* 0x00007400ff0677ac */ /* 0x000e620008000a00 */
[----:B------:R-:W-:Y:S01]  /*01d0*/  VIADD R11, R7, UR4 ;  /* 0x00000004070b7c36 */ /* 0x000fe20008000000 */
[----:B------:R-:W-:Y:S01]  /*01e0*/  MOV R6, RZ ;  /* 0x000000ff00067202 */ /* 0x000fe20000000f00 */
[----:B------:R-:W2:Y:S01]  /*01f0*/  LDCU UR5, c[0x0][0x39c] ;  /* 0x00007380ff0577ac */ /* 0x000ea20008000800 */
[----:B-1----:R-:W-:Y:S02]  /*0200*/  UISETP.GE.U32.AND UP1, UPT, UR7, 0x10, UPT ;  /* 0x000000100700788c */ /* 0x002fe4000bf26070 */
[----:B------:R-:W-:Y:S02]  /*0210*/  UIMAD UR10, UR4, UR7, URZ ;  /* 0x00000007040a72a4 */ /* 0x000fe4000f8e02ff */
[----:B------:R-:W-:Y:S01]  /*0220*/  UIADD3 UR4, UPT, UPT, UR4, 0x1, URZ ;  /* 0x0000000104047890 */ /* 0x000fe2000fffe0ff */
[----:B--2---:R-:W-:-:S03]  /*0230*/  IMAD R11, R11, UR5, R0 ;  /* 0x000000050b0b7c24 */ /* 0x004fc6000f8e0200 */
[----:B------:R-:W-:Y:S01]  /*0240*/  UISETP.NE.AND UP0, UPT, UR4, UR6, UPT ;  /* 0x000000060400728c */ /* 0x000fe2000bf05270 */
[----:B------:R-:W-:Y:S10]  /*0250*/  BRA.U !UP1, `(.L_x_1) ;  /* 0x00000005090c7547 */ /* 0x000ff4000b800000 */
[----:B------:R-:W1:Y:S01]  /*0260*/  LDCU.64 UR6, c[0x0][0x388] ;  /* 0x00007100ff0677ac */ /* 0x000e620008000a00 */
[----:B------:R-:W-:Y:S02]  /*0270*/  MOV R6, R11 ;  /* 0x0000000b00067202 */ /* 0x000fe40000000f00 */
[----:B------:R-:W-:Y:S01]  /*0280*/  MOV R12, R10 ;  /* 0x0000000a000c7202 */ /* 0x000fe20000000f00 */
[----:B-1----:R-:W-:-:S04]  /*0290*/  UIMAD.WIDE.U32 UR6, UR10, 0x4, UR6 ;  /* 0x000000040a0678a5 */ /* 0x002fc8000f8e0006 */
[----:B------:R-:W-:-:S04]  /*02a0*/  UIADD3 UR5, UP1, UPT, UR6, 0x20, URZ ;  /* 0x0000002006057890 */ /* 0x000fc8000ff3e0ff */
[----:B------:R-:W-:Y:S02]  /*02b0*/  UIADD3.X UR6, UPT, UPT, URZ, UR7, URZ, UP1, !UPT ;  /* 0x00000007ff067290 */ /* 0x000fe40008ffe4ff */
[----:B------:R-:W-:-:S04]  /*02c0*/  IMAD.U32 R16, RZ, RZ, UR5 ;  /* 0x00000005ff107e24 */ /* 0x000fc8000f8e00ff */
[----:B------:R-:W-:-:S07]  /*02d0*/  MOV R17, UR6 ;  /* 0x0000000600117c02 */ /* 0x000fce0008000f00 */
.L_x_2:
[----:B------:R-:W1:Y:S01]  /*02e0*/  LDC.64 R2, c[0x0][0x380] ;  /* 0x0000e000ff027b82 */ /* 0x000e620000000a00 */
[----:B------:R-:W-:Y:S02]  /*02f0*/  MOV R4, R16 ;  /* 0x0000001000047202 */ /* 0x000fe40000000f00 */
[----:B------:R-:W-:-:S05]  /*0300*/  MOV R5, R17 ;  /* 0x0000001100057202 */ /* 0x000fca0000000f00 */
[----:B0-----:R-:W2:Y:S04]  /*0310*/  LDG.E R19, desc[UR8][R4.64+-0x20] ;  /* 0xffffe00804137981 */ /* 0x001ea8000c1e1900 */
[----:B------:R-:W3:Y:S04]  /*0320*/  LDG.E R27, desc[UR8][R4.64+-0x1c] ;  /* 0xffffe408041b7981 */ /* 0x000ee8000c1e1900 */
[----:B------:R-:W4:Y:S04]  /*0330*/  LDG.E R17, desc[UR8][R4.64+-0x18] ;  /* 0xffffe80804117981 */ /* 0x000f28000c1e1900 */
[----:B------:R-:W5:Y:S01]  /*0340*/  LDG.E R15, desc[UR8][R4.64+-0x14] ;  /* 0xffffec08040f7981 */ /* 0x000f62000c1e1900 */
[----:B-1----:R-:W-:-:S03]  /*0350*/  IMAD.WIDE R2, R6, 0x4, R2 ;  /* 0x0000000406027825 */ /* 0x002fc600078e0202 */
[----:B------:R-:W5:Y:S04]  /*0360*/  LDG.E R14, desc[UR8][R4.64+-0x10] ;  /* 0xfffff008040e7981 */ /* 0x000f68000c1e1900 */
[----:B------:R-:W2:Y:S04]  /*0370*/  LDG.E R20, desc[UR8][R2.64] ;  /* 0x0000000802147981 */ /* 0x000ea8000c1e1900 */
[----:B------:R-:W3:Y:S04]  /*0380*/  LDG.E R26, desc[UR8][R2.64+0x4] ;  /* 0x00000408021a7981 */ /* 0x000ee8000c1e1900 */
[----:B------:R-:W4:Y:S04]  /*0390*/  LDG.E R18, desc[UR8][R2.64+0x8] ;  /* 0x0000080802127981 */ /* 0x000f28000c1e1900 */
[----:B------:R-:W5:Y:S04]  /*03a0*/  LDG.E R16, desc[UR8][R2.64+0xc] ;  /* 0x00000c0802107981 */ /* 0x000f68000c1e1900 */
[----:B------:R-:W5:Y:S04]  /*03b0*/  LDG.E R25, desc[UR8][R2.64+0x10] ;  /* 0x0000100802197981 */ /* 0x000f68000c1e1900 */
[----:B------:R-:W5:Y:S04]  /*03c0*/  LDG.E R21, desc[UR8][R4.64+-0xc] ;  /* 0xfffff40804157981 */ /* 0x000f68000c1e1900 */
[----:B------:R-:W5:Y:S01]  /*03d0*/  LDG.E R22, desc[UR8][R2.64+0x14] ;  /* 0x0000140802167981 */ /* 0x000f62000c1e1900 */
[----:B--2---:R-:W-:-:S03]  /*03e0*/  FFMA R19, R20, R19, R13 ;  /* 0x0000001314137223 */ /* 0x004fc6000000000d */
[----:B------:R-:W2:Y:S01]  /*03f0*/  LDG.E R20, desc[UR8][R2.64+0x18] ;  /* 0x0000180802147981 */ /* 0x000ea2000c1e1900 */
[----:B---3--:R-:W-:-:S03]  /*0400*/  FFMA R27, R26, R27, R19 ;  /* 0x0000001b1a1b7223 */ /* 0x008fc60000000013 */
[----:B------:R-:W2:Y:S01]  /*0410*/  LDG.E R19, desc[UR8][R4.64+-0x8] ;  /* 0xfffff80804137981 */ /* 0x000ea2000c1e1900 */
[----:B----4-:R-:W-:-:S03]  /*0420*/  FFMA R27, R18, R17, R27 ;  /* 0x00000011121b7223 */ /* 0x010fc6000000001b */
[----:B------:R-:W3:Y:S04]  /*0430*/  LDG.E R17, desc[UR8][R4.64+-0x4] ;  /* 0xfffffc0804117981 */ /* 0x000ee8000c1e1900 */
[----:B------:R-:W3:Y:S01]  /*0440*/  LDG.E R18, desc[UR8][R2.64+0x1c] ;  /* 0x00001c0802127981 */ /* 0x000ee2000c1e1900 */
[----:B-----5:R-:W-:-:S03]  /*0450*/  FFMA R26, R16, R15, R27 ;  /* 0x0000000f101a7223 */ /* 0x020fc6000000001b */
[----:B------:R-:W4:Y:S01]  /*0460*/  LDG.E R16, desc[UR8][R4.64] ;  /* 0x0000000804107981 */ /* 0x000f22000c1e1900 */
[----:B------:R-:W-:-:S03]  /*0470*/  FFMA R25, R25, R14, R26 ;  /* 0x0000000e19197223 */ /* 0x000fc6000000001a */
[----:B------:R-:W4:Y:S04]  /*0480*/  LDG.E R15, desc[UR8][R2.64+0x20] ;  /* 0x00002008020f7981 */ /* 0x000f28000c1e1900 */
[----:B------:R-:W5:Y:S04]  /*0490*/  LDG.E R14, desc[UR8][R4.64+0x4] ;  /* 0x00000408040e7981 */ /* 0x000f68000c1e1900 */
[----:B------:R-:W5:Y:S01]  /*04a0*/  LDG.E R13, desc[UR8][R2.64+0x24] ;  /* 0x00002408020d7981 */ /* 0x000f62000c1e1900 */
[----:B------:R-:W-:-:S03]  /*04b0*/  FFMA R25, R22, R21, R25 ;  /* 0x0000001516197223 */ /* 0x000fc60000000019 */
[----:B------:R-:W5:Y:S04]  /*04c0*/  LDG.E R22, desc[UR8][R4.64+0x8] ;  /* 0x0000080804167981 */ /* 0x000f68000c1e1900 */
[----:B------:R-:W5:Y:S01]  /*04d0*/  LDG.E R21, desc[UR8][R2.64+0x28] ;  /* 0x0000280802157981 */ /* 0x000f62000c1e1900 */
[----:B--2---:R-:W-:-:S03]  /*04e0*/  FFMA R25, R20, R19, R25 ;  /* 0x0000001314197223 */ /* 0x004fc60000000019 */
[----:B------:R-:W2:Y:S04]  /*04f0*/  LDG.E R20, desc[UR8][R4.64+0xc] ;  /* 0x00000c0804147981 */ /* 0x000ea8000c1e1900 */
[----:B------:R-:W2:Y:S01]  /*0500*/  LDG.E R19, desc[UR8][R2.64+0x2c] ;  /* 0x00002c0802137981 */ /* 0x000ea2000c1e1900 */
[----:B---3--:R-:W-:-:S03]  /*0510*/  FFMA R26, R18, R17, R25 ;  /* 0x00000011121a7223 */ /* 0x008fc60000000019 */
[----:B------:R-:W3:Y:S04]  /*0520*/  LDG.E R18, desc[UR8][R4.64+0x10] ;  /* 0x0000100804127981 */ /* 0x000ee8000c1e1900 */
[----:B------:R-:W3:Y:S01]  /*0530*/  LDG.E R17, desc[UR8][R2.64+0x30] ;  /* 0x0000300802117981 */ /* 0x000ee2000c1e1900 */
[----:B----4-:R-:W-:-:S03]  /*0540*/  FFMA R26, R15, R16, R26 ;  /* 0x000000100f1a7223 */ /* 0x010fc6000000001a */
[----:B------:R-:W4:Y:S04]  /*0550*/  LDG.E R16, desc[UR8][R4.64+0x14] ;  /* 0x0000140804107981 */ /* 0x000f28000c1e1900 */
[----:B------:R-:W4:Y:S01]  /*0560*/  LDG.E R15, desc[UR8][R2.64+0x34] ;  /* 0x00003408020f7981 */ /* 0x000f22000c1e1900 */
[----:B-----5:R-:W-:-:S03]  /*0570*/  FFMA R28, R13, R14, R26 ;  /* 0x0000000e0d1c7223 */ /* 0x020fc6000000001a */
[----:B------:R-:W5:Y:S04]  /*0580*/  LDG.E R13, desc[UR8][R4.64+0x18] ;  /* 0x00001808040d7981 */ /* 0x000f68000c1e1900 */
[----:B------:R-:W5:Y:S04]  /*0590*/  LDG.E R14, desc[UR8][R2.64+0x38] ;  /* 0x00003808020e7981 */ /* 0x000f68000c1e1900 */
[----:B------:R-:W5:Y:S04]  /*05a0*/  LDG.E R25, desc[UR8][R2.64+0x3c] ;  /* 0x00003c0802197981 */ /* 0x000f68000c1e1900 */
[----:B------:R-:W5:Y:S01]  /*05b0*/  LDG.E R26, desc[UR8][R4.64+0x1c] ;  /* 0x00001c08041a7981 */ /* 0x000f62000c1e1900 */
[----:B------:R-:W-:Y:S01]  /*05c0*/  FFMA R22, R21, R22, R28 ;  /* 0x0000001615167223 */ /* 0x000fe2000000001c */
[----:B------:R-:W-:-:S05]  /*05d0*/  VIADD R12, R12, 0x10 ;  /* 0x000000100c0c7836 */ /* 0x000fca0000000000 */
[----:B------:R-:W-:Y:S02]  /*05e0*/  ISETP.NE.AND P0, PT, R12, RZ, PT ;  /* 0x000000ff0c00720c */ /* 0x000fe40003f05270 */
[----:B------:R-:W-:Y:S01]  /*05f0*/  IADD3 R6, PT, PT, R6, 0x10, RZ ;  /* 0x0000001006067810 */ /* 0x000fe20007ffe0ff */
[----:B--2---:R-:W-:-:S04]  /*0600*/  FFMA R20, R19, R20, R22 ;  /* 0x0000001413147223 */ /* 0x004fc80000000016 */
[----:B---3--:R-:W-:-:S04]  /*0610*/  FFMA R18, R17, R18, R20 ;  /* 0x0000001211127223 */ /* 0x008fc80000000014 */
[----:B----4-:R-:W-:Y:S01]  /*0620*/  FFMA R15, R15, R16, R18 ;  /* 0x000000100f0f7223 */ /* 0x010fe20000000012 */
[----:B------:R-:W-:-:S03]  /*0630*/  IADD3 R16, P1, PT, R4, 0x40, RZ ;  /* 0x0000004004107810 */ /* 0x000fc60007f3e0ff */
[----:B-----5:R-:W-:Y:S01]  /*0640*/  FFMA R14, R14, R13, R15 ;  /* 0x0000000d0e0e7223 */ /* 0x020fe2000000000f */
[----:B------:R-:W-:-:S03]  /*0650*/  IADD3.X R17, PT, PT, RZ, R5, RZ, P1, !PT ;  /* 0x00000005ff117210 */ /* 0x000fc60000ffe4ff */
[----:B------:R-:W-:Y:S01]  /*0660*/  FFMA R13, R25, R26, R14 ;  /* 0x0000001a190d7223 */ /* 0x000fe2000000000e */
[----:B------:R-:W-:Y:S06]  /*0670*/  @P0 BRA `(.L_x_2) ;  /* 0xfffffffc00180947 */ /* 0x000fec000383ffff */
[----:B------:R-:W-:-:S07]  /*0680*/  MOV R6, R8 ;  /* 0x0000000800067202 */ /* 0x000fce0000000f00 */
.L_x_1:
[----:B------:R-:W-:-:S13]  /*0690*/  ISETP.NE.AND P0, PT, R23, RZ, PT ;  /* 0x000000ff1700720c */ /* 0x000fda0003f05270 */
[----:B------:R-:W-:Y:S05]  /*06a0*/  @!P0 BRA `(.L_x_3) ;  /* 0x0000000400748947 */ /* 0x000fea0003800000 */
[----:B------:R-:W-:Y:S01]  /*06b0*/  VIADD R2, R23, 0xffffffff ;  /* 0xffffffff17027836 */ /* 0x000fe20000000000 */
[----:B------:R-:W-:-:S04]  /*06c0*/  ISETP.NE.AND P0, PT, R24, RZ, PT ;  /* 0x000000ff1800720c */ /* 0x000fc80003f05270 */
[----:B------:R-:W-:-:S13]  /*06d0*/  ISETP.GE.U32.AND P1, PT, R2, 0x7, PT ;  /* 0x000000070200780c */ /* 0x000fda0003f26070 */
[----:B------:R-:W-:Y:S05]  /*06e0*/  @!P1 BRA `(.L_x_4) ;  /* 0x0000000000909947 */ /* 0x000fea0003800000 */
[----:B------:R-:W1:Y:S01]  /*06f0*/  LDC.64 R18, c[0x0][0x388] ;  /* 0x0000e200ff127b82 */ /* 0x000e620000000a00 */
[----:B------:R-:W-:Y:S02]  /*0700*/  IADD3 R15, PT, PT, R6, UR10, RZ ;  /* 0x0000000a060f7c10 */ /* 0x000fe4000fffe0ff */
[----:B------:R-:W-:-:S05]  /*0710*/  IADD3 R5, PT, PT, R11, R6, RZ ;  /* 0x000000060b057210 */ /* 0x000fca0007ffe0ff */
[----:B------:R-:W2:Y:S01]  /*0720*/  LDC.64 R2, c[0x0][0x380] ;  /* 0x0000e000ff027b82 */ /* 0x000ea20000000a00 */
[----:B-1----:R-:W-:-:S05]  /*0730*/  IMAD.WIDE.U32 R18, R15, 0x4, R18 ;  /* 0x000000040f127825 */ /* 0x002fca00078e0012 */
[----:B0-----:R-:W3:Y:S01]  /*0740*/  LDG.E R22, desc[UR8][R18.64] ;  /* 0x0000000812167981 */ /* 0x001ee2000c1e1900 */
[----:B--2---:R-:W-:Y:S02]  /*0750*/  IMAD.WIDE R2, R5, 0x4, R2 ;  /* 0x0000000405027825 */ /* 0x004fe400078e0202 */
[----:B------:R-:W0:Y:S03]  /*0760*/  LDC.64 R4, c[0x0][0x388] ;  /* 0x0000e200ff047b82 */ /* 0x000e260000000a00 */
[----:B------:R-:W3:Y:S01]  /*0770*/  LDG.E R20, desc[UR8][R2.64] ;  /* 0x0000000802147981 */ /* 0x000ee2000c1e1900 */
[----:B------:R-:W-:-:S03]  /*0780*/  IADD3 R12, P1, PT, R6, UR10, RZ ;  /* 0x0000000a060c7c10 */ /* 0x000fc6000ff3e0ff */
[----:B------:R-:W2:Y:S01]  /*0790*/  LDG.E R16, desc[UR8][R2.64+0xc] ;  /* 0x00000c0802107981 */ /* 0x000ea2000c1e1900 */
[----:B------:R-:W-:-:S03]  /*07a0*/  IADD3.X R14, PT, PT, RZ, RZ, RZ, P1, !PT ;  /* 0x000000ffff0e7210 */ /* 0x000fc60000ffe4ff */
[----:B------:R-:W4:Y:S01]  /*07b0*/  LDG.E R18, desc[UR8][R2.64+0x10] ;  /* 0x0000100802127981 */ /* 0x000f22000c1e1900 */
[----:B0-----:R-:W-:-:S04]  /*07c0*/  LEA R4, P1, R12, R4, 0x2 ;  /* 0x000000040c047211 */ /* 0x001fc800078210ff */
[----:B------:R-:W-:Y:S02]  /*07d0*/  LEA.HI.X R5, R12, R5, R14, 0x2, P1 ;  /* 0x000000050c057211 */ /* 0x000fe400008f140e */
[----:B------:R-:W5:Y:S04]  /*07e0*/  LDG.E R12, desc[UR8][R2.64+0x4] ;  /* 0x00000408020c7981 */ /* 0x000f68000c1e1900 */
[----:B------:R-:W5:Y:S04]  /*07f0*/  LDG.E R15, desc[UR8][R4.64+0x4] ;  /* 0x00000408040f7981 */ /* 0x000f68000c1e1900 */
[----:B------:R-:W2:Y:S04]  /*0800*/  LDG.E R14, desc[UR8][R2.64+0x8] ;  /* 0x00000808020e7981 */ /* 0x000ea8000c1e1900 */
[----:B------:R-:W2:Y:S04]  /*0810*/  LDG.E R17, desc[UR8][R4.64+0x8] ;  /* 0x0000080804117981 */ /* 0x000ea8000c1e1900 */
[----:B------:R-:W4:Y:S04]  /*0820*/  LDG.E R19, desc[UR8][R4.64+0xc] ;  /* 0x00000c0804137981 */ /* 0x000f28000c1e1900 */
[----:B------:R-:W4:Y:S04]  /*0830*/  LDG.E R21, desc[UR8][R4.64+0x10] ;  /* 0x0000100804157981 */ /* 0x000f28000c1e1900 */
[----:B------:R-:W4:Y:S04]  /*0840*/  LDG.E R25, desc[UR8][R4.64+0x14] ;  /* 0x0000140804197981 */ /* 0x000f28000c1e1900 */
[----:B------:R-:W4:Y:S04]  /*0850*/  LDG.E R26, desc[UR8][R4.64+0x18] ;  /* 0x00001808041a7981 */ /* 0x000f28000c1e1900 */
[----:B------:R-:W4:Y:S01]  /*0860*/  LDG.E R27, desc[UR8][R4.64+0x1c] ;  /* 0x00001c08041b7981 */ /* 0x000f22000c1e1900 */
[----:B---3--:R-:W-:-:S03]  /*0870*/  FFMA R29, R20, R22, R13 ;  /* 0x00000016141d7223 */ /* 0x008fc6000000000d */
[----:B------:R-:W3:Y:S04]  /*0880*/  LDG.E R20, desc[UR8][R2.64+0x14] ;  /* 0x0000140802147981 */ /* 0x000ee8000c1e1900 */
[----:B------:R-:W3:Y:S04]  /*0890*/  LDG.E R13, desc[UR8][R2.64+0x18] ;  /* 0x00001808020d7981 */ /* 0x000ee8000c1e1900 */
[----:B------:R-:W3:Y:S01]  /*08a0*/  LDG.E R22, desc[UR8][R2.64+0x1c] ;  /* 0x00001c0802167981 */ /* 0x000ee2000c1e1900 */
[----:B-----5:R-:W-:-:S04]  /*08b0*/  FFMA R15, R12, R15, R29 ;  /* 0x0000000f0c0f7223 */ /* 0x020fc8000000001d */
[----:B--2---:R-:W-:-:S04]  /*08c0*/  FFMA R15, R14, R17, R15 ;  /* 0x000000110e0f7223 */ /* 0x004fc8000000000f */
[----:B----4-:R-:W-:-:S04]  /*08d0*/  FFMA R15, R16, R19, R15 ;  /* 0x00000013100f7223 */ /* 0x010fc8000000000f */
[----:B------:R-:W-:Y:S01]  /*08e0*/  FFMA R15, R18, R21, R15 ;  /* 0x00000015120f7223 */ /* 0x000fe2000000000f */
[----:B------:R-:W-:-:S03]  /*08f0*/  VIADD R6, R6, 0x8 ;  /* 0x0000000806067836 */ /* 0x000fc60000000000 */
[----:B---3--:R-:W-:-:S04]  /*0900*/  FFMA R20, R20, R25, R15 ;  /* 0x0000001914147223 */ /* 0x008fc8000000000f */
[----:B------:R-:W-:-:S04]  /*0910*/  FFMA R13, R13, R26, R20 ;  /* 0x0000001a0d0d7223 */ /* 0x000fc80000000014 */
[----:B------:R-:W-:-:S07]  /*0920*/  FFMA R13, R22, R27, R13 ;  /* 0x0000001b160d7223 */ /* 0x000fce000000000d */
.L_x_4:
[----:B------:R-:W-:Y:S05]  /*0930*/  @!P0 BRA `(.L_x_3) ;  /* 0x0000000000d08947 */ /* 0x000fea0003800000 */
[----:B------:R-:W-:Y:S02]  /*0940*/  IADD3 R2, PT, PT, R24, -0x1, RZ ;  /* 0xffffffff18027810 */ /* 0x000fe40007ffe0ff */
[----:B------:R-:W-:Y:S02]  /*0950*/  ISETP.NE.AND P0, PT, R9, RZ, PT ;  /* 0x000000ff0900720c */ /* 0x000fe40003f05270 */
[----:B------:R-:W-:-:S13]  /*0960*/  ISETP.GE.U32.AND P1, PT, R2, 0x3, PT ;  /* 0x000000030200780c */ /* 0x000fda0003f26070 */
[----:B------:R-:W-:Y:S05]  /*0970*/  @!P1 BRA `(.L_x_5) ;  /* 0x0000000000609947 */ /* 0x000fea0003800000 */
[----:B------:R-:W1:Y:S01]  /*0980*/  LDC.64 R4, c[0x0][0x388] ;  /* 0x0000e200ff047b82 */ /* 0x000e620000000a00 */
[C---:B------:R-:W-:Y:S02]  /*0990*/  IADD3 R19, PT, PT, R6.reuse, UR10, RZ ;  /* 0x0000000a06137c10 */ /* 0x040fe4000fffe0ff */
[----:B------:R-:W-:Y:S02]  /*09a0*/  IADD3 R12, P1, PT, R6, UR10, RZ ;  /* 0x0000000a060c7c10 */ /* 0x000fe4000ff3e0ff */
[----:B------:R-:W-:-:S03]  /*09b0*/  IADD3 R17, PT, PT, R11, R6, RZ ;  /* 0x000000060b117210 */ /* 0x000fc60007ffe0ff */
[----:B------:R-:W2:Y:S01]  /*09c0*/  LDC.64 R2, c[0x0][0x388] ;  /* 0x0000e200ff027b82 */ /* 0x000ea20000000a00 */
[----:B------:R-:W-:-:S07]  /*09d0*/  IMAD.X R16, RZ, RZ, RZ, P1 ;  /* 0x000000ffff107224 */ /* 0x000fce00008e06ff */
[----:B------:R-:W3:Y:S01]  /*09e0*/  LDC.64 R14, c[0x0][0x380] ;  /* 0x0000e000ff0e7b82 */ /* 0x000ee20000000a00 */
[----:B-1----:R-:W-:-:S06]  /*09f0*/  IMAD.WIDE.U32 R4, R19, 0x4, R4 ;  /* 0x0000000413047825 */ /* 0x002fcc00078e0004 */
[----:B0-----:R-:W4:Y:S01]  /*0a00*/  LDG.E R4, desc[UR8][R4.64] ;  /* 0x0000000804047981 */ /* 0x001f22000c1e1900 */
[----:B--2---:R-:W-:-:S04]  /*0a10*/  LEA R2, P1, R12, R2, 0x2 ;  /* 0x000000020c027211 */ /* 0x004fc800078210ff */
[----:B------:R-:W-:Y:S01]  /*0a20*/  LEA.HI.X R3, R12, R3, R16, 0x2, P1 ;  /* 0x000000030c037211 */ /* 0x000fe200008f1410 */
[----:B---3--:R-:W-:-:S04]  /*0a30*/  IMAD.WIDE R14, R17, 0x4, R14 ;  /* 0x00000004110e7825 */ /* 0x008fc800078e020e */
[----:B------:R-:W2:Y:S04]  /*0a40*/  LDG.E R16, desc[UR8][R2.64+0x4] ;  /* 0x0000040802107981 */ /* 0x000ea8000c1e1900 */
[----:B------:R-:W4:Y:S04]  /*0a50*/  LDG.E R12, desc[UR8][R14.64] ;  /* 0x000000080e0c7981 */ /* 0x000f28000c1e1900 */
[----:B------:R-:W2:Y:S04]  /*0a60*/  LDG.E R17, desc[UR8][R14.64+0x4] ;  /* 0x000004080e117981 */ /* 0x000ea8000c1e1900 */
[----:B------:R-:W3:Y:S04]  /*0a70*/  LDG.E R19, desc[UR8][R14.64+0x8] ;  /* 0x000008080e137981 */ /* 0x000ee8000c1e1900 */
[----:B------:R-:W3:Y:S04]  /*0a80*/  LDG.E R18, desc[UR8][R2.64+0x8] ;  /* 0x0000080802127981 */ /* 0x000ee8000c1e1900 */
[----:B------:R-:W5:Y:S04]  /*0a90*/  LDG.E R21, desc[UR8][R14.64+0xc] ;  /* 0x00000c080e157981 */ /* 0x000f68000c1e1900 */
[----:B------:R-:W5:Y:S01]  /*0aa0*/  LDG.E R20, desc[UR8][R2.64+0xc] ;  /* 0x00000c0802147981 */ /* 0x000f62000c1e1900 */
[----:B------:R-:W-:Y:S01]  /*0ab0*/  IADD3 R6, PT, PT, R6, 0x4, RZ ;  /* 0x0000000406067810 */ /* 0x000fe20007ffe0ff */
[----:B----4-:R-:W-:-:S04]  /*0ac0*/  FFMA R12, R12, R4, R13 ;  /* 0x000000040c0c7223 */ /* 0x010fc8000000000d */
[----:B--2---:R-:W-:-:S04]  /*0ad0*/  FFMA R12, R17, R16, R12 ;  /* 0x00000010110c7223 */ /* 0x004fc8000000000c */
[----:B---3--:R-:W-:-:S04]  /*0ae0*/  FFMA R12, R19, R18, R12 ;  /* 0x00000012130c7223 */ /* 0x008fc8000000000c */
[----:B-----5:R-:W-:-:S07]  /*0af0*/  FFMA R13, R21, R20, R12 ;  /* 0x00000014150d7223 */ /* 0x020fce000000000c */
.L_x_5:
[----:B------:R-:W-:Y:S05]  /*0b00*/  @!P0 BRA `(.L_x_3) ;  /* 0x00000000005c8947 */ /* 0x000fea0003800000 */
[----:B------:R-:W1:Y:S01]  /*0b10*/  LDC.64 R4, c[0x0][0x388] ;  /* 0x0000e200ff047b82 */ /* 0x000e620000000a00 */
[----:B------:R-:W-:Y:S02]  /*0b20*/  IADD3 R15, PT, PT, R6, UR10, RZ ;  /* 0x0000000a060f7c10 */ /* 0x000fe4000fffe0ff */
[----:B------:R-:W-:-:S05]  /*0b30*/  IADD3 R11, PT, PT, R11, R6, RZ ;  /* 0x000000060b0b7210 */ /* 0x000fca0007ffe0ff */
[----:B------:R-:W2:Y:S01]  /*0b40*/  LDC.64 R2, c[0x0][0x380] ;  /* 0x0000e000ff027b82 */ /* 0x000ea20000000a00 */
[----:B-1----:R-:W-:-:S06]  /*0b50*/  IMAD.WIDE.U32 R4, R15, 0x4, R4 ;  /* 0x000000040f047825 */ /* 0x002fcc00078e0004 */
[----:B0-----:R-:W3:Y:S01]  /*0b60*/  LDG.E R4, desc[UR8][R4.64] ;  /* 0x0000000804047981 */ /* 0x001ee2000c1e1900 */
[----:B--2---:R-:W-:-:S05]  /*0b70*/  IMAD.WIDE R2, R11, 0x4, R2 ;  /* 0x000000040b027825 */ /* 0x004fca00078e0202 */
[----:B------:R-:W3:Y:S01]  /*0b80*/  LDG.E R12, desc[UR8][R2.64] ;  /* 0x00000008020c7981 */ /* 0x000ee2000c1e1900 */
[----:B------:R-:W-:Y:S01]  /*0b90*/  ISETP.NE.AND P0, PT, R9, 0x1, PT ;  /* 0x000000010900780c */ /* 0x000fe20003f05270 */
[----:B---3--:R-:W-:-:S12]  /*0ba0*/  FFMA R13, R12, R4, R13 ;  /* 0x000000040c0d7223 */ /* 0x008fd8000000000d */
[----:B------:R-:W-:Y:S05]  /*0bb0*/  @!P0 BRA `(.L_x_3) ;  /* 0x0000000000308947 */ /* 0x000fea0003800000 */
[----:B------:R-:W0:Y:S01]  /*0bc0*/  LDC.64 R14, c[0x0][0x388] ;  /* 0x0000e200ff0e7b82 */ /* 0x000e220000000a00 */
[----:B------:R-:W-:Y:S02]  /*0bd0*/  IADD3 R5, P1, PT, R6, UR10, RZ ;  /* 0x0000000a06057c10 */ /* 0x000fe4000ff3e0ff */
[----:B------:R-:W-:Y:S02]  /*0be0*/  ISETP.NE.AND P0, PT, R9, 0x2, PT ;  /* 0x000000020900780c */ /* 0x000fe40003f05270 */
[----:B------:R-:W-:-:S11]  /*0bf0*/  IADD3.X R6, PT, PT, RZ, RZ, RZ, P1, !PT ;  /* 0x000000ffff067210 */ /* 0x000fd60000ffe4ff */
[----:B------:R-:W2:Y:S01]  /*0c00*/  @P0 LDG.E R12, desc[UR8][R2.64+0x8] ;  /* 0x00000808020c0981 */ /* 0x000ea2000c1e1900 */
[----:B0-----:R-:W-:-:S04]  /*0c10*/  LEA R4, P1, R5, R14, 0x2 ;  /* 0x0000000e05047211 */ /* 0x001fc800078210ff */
[----:B------:R-:W-:Y:S02]  /*0c20*/  LEA.HI.X R5, R5, R15, R6, 0x2, P1 ;  /* 0x0000000f05057211 */ /* 0x000fe400008f1406 */
[----:B------:R-:W3:Y:S04]  /*0c30*/  LDG.E R6, desc[UR8][R2.64+0x4] ;  /* 0x0000040802067981 */ /* 0x000ee8000c1e1900 */
[----:B------:R-:W3:Y:S04]  /*0c40*/  LDG.E R11, desc[UR8][R4.64+0x4] ;  /* 0x00000408040b7981 */ /* 0x000ee8000c1e1900 */
[----:B------:R-:W2:Y:S01]  /*0c50*/  @P0 LDG.E R14, desc[UR8][R4.64+0x8] ;  /* 0x00000808040e0981 */ /* 0x000ea2000c1e1900 */
[----:B---3--:R-:W-:-:S04]  /*0c60*/  FFMA R13, R6, R11, R13 ;  /* 0x0000000b060d7223 */ /* 0x008fc8000000000d */
[----:B--2---:R-:W-:-:S07]  /*0c70*/  @P0 FFMA R13, R12, R14, R13 ;  /* 0x0000000e0c0d0223 */ /* 0x004fce000000000d */
.L_x_3:
[----:B------:R-:W-:Y:S05]  /*0c80*/  BRA.U UP0, `(.L_x_6) ;  /* 0xfffffff5004c7547 */ /* 0x000fea000b83ffff */
.L_x_0:
[----:B------:R-:W1:Y:S01]  /*0c90*/  LDC.64 R2, c[0x0][0x390] ;  /* 0x0000e400ff027b82 */ /* 0x000e620000000a00 */
[----:B------:R-:W2:Y:S02]  /*0ca0*/  LDCU UR4, c[0x0][0x3a8] ;  /* 0x00007500ff0477ac */ /* 0x000ea40008000800 */
[----:B--2---:R-:W-:-:S04]  /*0cb0*/  IMAD R7, R7, UR4, R0 ;  /* 0x0000000407077c24 */ /* 0x004fc8000f8e0200 */
[----:B-1----:R-:W-:-:S05]  /*0cc0*/  IMAD.WIDE R2, R7, 0x4, R2 ;  /* 0x0000000407027825 */ /* 0x002fca00078e0202 */
[----:B0-----:R-:W-:Y:S01]  /*0cd0*/  STG.E desc[UR8][R2.64], R13 ;  /* 0x0000000d02007986 */ /* 0x001fe2000c101908 */
[----:B------:R-:W-:Y:S05]  /*0ce0*/  EXIT ;  /* 0x000000000000794d */ /* 0x000fea0003800000 */
.L_x_7:
[----:B------:R-:W-:-:S00]  /*0cf0*/  BRA `(.L_x_7) ;  /* 0xfffffffc00fc7947 */ /* 0x000fc0000383ffff */
[----:B------:R-:W-:-:S00]  /*0d00*/  NOP ;  /* 0x0000000000007918 */ /* 0x000fc00000000000 */
[----:B------:R-:W-:-:S00]  /*0d10*/  NOP ;  /* 0x0000000000007918 */ /* 0x000fc00000000000 */
[----:B------:R-:W-:-:S00]  /*0d20*/  NOP ;  /* 0x0000000000007918 */ /* 0x000fc00000000000 */
[----:B------:R-:W-:-:S00]  /*0d30*/  NOP ;  /* 0x0000000000007918 */ /* 0x000fc00000000000 */
[----:B------:R-:W-:-:S00]  /*0d40*/  NOP ;  /* 0x0000000000007918 */ /* 0x000fc00000000000 */
[----:B------:R-:W-:-:S00]  /*0d50*/  NOP ;  /* 0x0000000000007918 */ /* 0x000fc00000000000 */
[----:B------:R-:W-:-:S00]  /*0d60*/  NOP ;  /* 0x0000000000007918 */ /* 0x000fc00000000000 */
[----:B------:R-:W-:-:S00]  /*0d70*/  NOP ;  /* 0x0000000000007918 */ /* 0x000fc00000000000 */
.L_x_8:


//--------------------- .nv.shared.reserved.0     --------------------------
	.section	.nv.shared.reserved.0,"aw",@nobits
	.weak		__nv_reservedSMEM_offset_0_alias
	.size		__nv_reservedSMEM_offset_0_alias, 0, 64
	.other		__nv_reservedSMEM_offset_0_alias,@"STO_CUDA_RESERVED_SHARED STV_DEFAULT"
__nv_reservedSMEM_offset_0_alias:
	.zero		0
	.zero		64


//--------------------- .nv.constant0._Z21convolution_2d_kernelPKfS0_Pfiiiiii --------------------------
	.section	.nv.constant0._Z21convolution_2d_kernelPKfS0_Pfiiiiii,"a",@progbits
	.sectionflags	@""
	.align	4
.nv.constant0._Z21convolution_2d_kernelPKfS0_Pfiiiiii:
	.zero		944


//--------------------- SYMBOLS --------------------------

	.type		.nv.reservedSmem.offset0,@object
	.size		.nv.reservedSmem.offset0,0x4
